//
// Generated by NVIDIA NVVM Compiler
//
// Compiler Build ID: CL-36424714
// Cuda compilation tools, release 13.0, V13.0.88
// Based on NVVM 20.0.0
//

.version 9.0
.target sm_100
.address_size 64

	// .globl	_Z6VecAddPfS_S_i

.visible .entry _Z6VecAddPfS_S_i(
	.param .u64 .ptr .align 1 _Z6VecAddPfS_S_i_param_0,
	.param .u64 .ptr .align 1 _Z6VecAddPfS_S_i_param_1,
	.param .u64 .ptr .align 1 _Z6VecAddPfS_S_i_param_2,
	.param .u32 _Z6VecAddPfS_S_i_param_3
)
{
	.reg .b32 	%r<5>;
	.reg .b32 	%f<4>;
	.reg .b64 	%rd<11>;

	ld.param.u64 	%rd1, [_Z6VecAddPfS_S_i_param_0];
	ld.param.u64 	%rd2, [_Z6VecAddPfS_S_i_param_1];
	ld.param.u64 	%rd3, [_Z6VecAddPfS_S_i_param_2];
	cvta.to.global.u64 	%rd4, %rd3;
	cvta.to.global.u64 	%rd5, %rd2;
	cvta.to.global.u64 	%rd6, %rd1;
	mov.u32 	%r1, %ntid.x;
	mov.u32 	%r2, %ctaid.x;
	mov.u32 	%r3, %tid.x;
	mad.lo.s32 	%r4, %r1, %r2, %r3;
	mul.wide.s32 	%rd7, %r4, 4;
	add.s64 	%rd8, %rd6, %rd7;
	ld.global.f32 	%f1, [%rd8];
	add.s64 	%rd9, %rd5, %rd7;
	ld.global.f32 	%f2, [%rd9];
	add.f32 	%f3, %f1, %f2;
	add.s64 	%rd10, %rd4, %rd7;
	st.global.f32 	[%rd10], %f3;
	ret;

}


// ===== COMPILED SASS (sm_100) =====

	.target	sm_100

	.elftype	@"ET_EXEC"


//--------------------- .note.nv.tkinfo           --------------------------
	.section	.note.nv.tkinfo,"",@"SHT_NOTE"
	.sectionflags	@"SHF_NOTE_NV_TKINFO"
	.tkinfo
        /*0018*/ 	.word	0x00000002
        /*0030*/ 	.string	""
        /*0030*/ 	.string	"ptxas"
        /*0030*/ 	.string	"Cuda compilation tools, release 13.0, V13.0.88"
        /*0030*/ 	.string	"Build cuda_13.0.r13.0/compiler.36424714_0"
        /*0030*/ 	.string	"-arch sm_100 -m 64 "



//--------------------- .note.nv.cuinfo           --------------------------
	.section	.note.nv.cuinfo,"",@"SHT_NOTE"
	.sectionflags	@"SHF_NOTE_NV_CUINFO"
        /*0018*/ 	.short	0x0002
        /*001a*/ 	.short	0x0064
        /*001c*/ 	.short	0x0082
	.zero		2


//--------------------- .nv.info                  --------------------------
	.section	.nv.info,"",@"SHT_CUDA_INFO"
	.align	4


	//----- nvinfo : EIATTR_REGCOUNT
	.align		4
        /*0000*/ 	.byte	0x04, 0x2f
        /*0002*/ 	.short	(.L_1 - .L_0)
	.align		4
.L_0:
        /*0004*/ 	.word	index@(_Z6VecAddPfS_S_i)
        /*0008*/ 	.word	0x0000000c


	//----- nvinfo : EIATTR_FRAME_SIZE
	.align		4
.L_1:
        /*000c*/ 	.byte	0x04, 0x11
        /*000e*/ 	.short	(.L_3 - .L_2)
	.align		4
.L_2:
        /*0010*/ 	.word	index@(_Z6VecAddPfS_S_i)
        /*0014*/ 	.word	0x00000000


	//----- nvinfo : EIATTR_MIN_STACK_SIZE
	.align		4
.L_3:
        /*0018*/ 	.byte	0x04, 0x12
        /*001a*/ 	.short	(.L_5 - .L_4)
	.align		4
.L_4:
        /*001c*/ 	.word	index@(_Z6VecAddPfS_S_i)
        /*0020*/ 	.word	0x00000000
.L_5:


//--------------------- .nv.compat                --------------------------
	.section	.nv.compat,"",@"SHT_CUDA_COMPAT_INFO"
	.align	4
        /*0000*/ 	.byte	0x02, 0x09, 0x00, 0x00, 0x02, 0x02, 0x01, 0x00, 0x02, 0x05, 0x05, 0x00, 0x03, 0x07, 0x01, 0x01
        /*0010*/ 	.byte	0x02, 0x03, 0x00, 0x00, 0x02, 0x06, 0x01, 0x00, 0x04, 0x0b, 0x08, 0x00, 0x09, 0x00, 0x00, 0x00
        /*0020*/ 	.byte	0x00, 0x00, 0x00, 0x00


//--------------------- .nv.info._Z6VecAddPfS_S_i --------------------------
	.section	.nv.info._Z6VecAddPfS_S_i,"",@"SHT_CUDA_INFO"
	.sectionflags	@""
	.align	4


	//----- nvinfo : EIATTR_CUDA_API_VERSION
	.align		4
        /*0000*/ 	.byte	0x04, 0x37
        /*0002*/ 	.short	(.L_7 - .L_6)
.L_6:
        /*0004*/ 	.word	0x00000082


	//----- nvinfo : EIATTR_KPARAM_INFO
	.align		4
.L_7:
        /*0008*/ 	.byte	0x04, 0x17
        /*000a*/ 	.short	(.L_9 - .L_8)
.L_8:
        /*000c*/ 	.word	0x00000000
        /*0010*/ 	.short	0x0003
        /*0012*/ 	.short	0x0018
        /*0014*/ 	.byte	0x00, 0xf0, 0x11, 0x00


	//----- nvinfo : EIATTR_KPARAM_INFO
	.align		4
.L_9:
        /*0018*/ 	.byte	0x04, 0x17
        /*001a*/ 	.short	(.L_11 - .L_10)
.L_10:
        /*001c*/ 	.word	0x00000000
        /*0020*/ 	.short	0x0002
        /*0022*/ 	.short	0x0010
        /*0024*/ 	.byte	0x00, 0xf5, 0x21, 0x00


	//----- nvinfo : EIATTR_KPARAM_INFO
	.align		4
.L_11:
        /*0028*/ 	.byte	0x04, 0x17
        /*002a*/ 	.short	(.L_13 - .L_12)
.L_12:
        /*002c*/ 	.word	0x00000000
        /*0030*/ 	.short	0x0001
        /*0032*/ 	.short	0x0008
        /*0034*/ 	.byte	0x00, 0xf5, 0x21, 0x00


	//----- nvinfo : EIATTR_KPARAM_INFO
	.align		4
.L_13:
        /*0038*/ 	.byte	0x04, 0x17
        /*003a*/ 	.short	(.L_15 - .L_14)
.L_14:
        /*003c*/ 	.word	0x00000000
        /*0040*/ 	.short	0x0000
        /*0042*/ 	.short	0x0000
        /*0044*/ 	.byte	0x00, 0xf5, 0x21, 0x00


	//----- nvinfo : EIATTR_SPARSE_MMA_MASK
	.align		4
.L_15:
        /*0048*/ 	.byte	0x03, 0x50
        /*004a*/ 	.short	0x0000


	//----- nvinfo : EIATTR_MAXREG_COUNT
	.align		4
        /*004c*/ 	.byte	0x03, 0x1b
        /*004e*/ 	.short	0x00ff


	//----- nvinfo : EIATTR_MERCURY_ISA_VERSION
	.align		4
        /*0050*/ 	.byte	0x03, 0x5f
        /*0052*/ 	.short	0x0101


	//----- nvinfo : EIATTR_VRC_CTA_INIT_COUNT
	.align		4
        /*0054*/ 	.byte	0x02, 0x4a
	.zero		1
	.zero		1


	//----- nvinfo : EIATTR_EXIT_INSTR_OFFSETS
	.align		4
        /*0058*/ 	.byte	0x04, 0x1c
        /*005a*/ 	.short	(.L_17 - .L_16)


	//   ....[0]....
.L_16:
        /*005c*/ 	.word	0x00000100


	//----- nvinfo : EIATTR_CBANK_PARAM_SIZE
	.align		4
.L_17:
        /*0060*/ 	.byte	0x03, 0x19
        /*0062*/ 	.short	0x001c


	//----- nvinfo : EIATTR_PARAM_CBANK
	.align		4
        /*0064*/ 	.byte	0x04, 0x0a
        /*0066*/ 	.short	(.L_19 - .L_18)
	.align		4
.L_18:
        /*0068*/ 	.word	index@(.nv.constant0._Z6VecAddPfS_S_i)
        /*006c*/ 	.short	0x0380
        /*006e*/ 	.short	0x001c


	//----- nvinfo : EIATTR_SW_WAR
	.align		4
.L_19:
        /*0070*/ 	.byte	0x04, 0x36
        /*0072*/ 	.short	(.L_21 - .L_20)
.L_20:
        /*0074*/ 	.word	0x00000008
.L_21:


//--------------------- .nv.callgraph             --------------------------
	.section	.nv.callgraph,"",@"SHT_CUDA_CALLGRAPH"
	.align	4
	.sectionentsize	8
	.align		4
        /*0000*/ 	.word	0x00000000
	.align		4
        /*0004*/ 	.word	0xffffffff
	.align		4
        /*0008*/ 	.word	0x00000000
	.align		4
        /*000c*/ 	.word	0xfffffffe
	.align		4
        /*0010*/ 	.word	0x00000000
	.align		4
        /*0014*/ 	.word	0xfffffffd
	.align		4
        /*0018*/ 	.word	0x00000000
	.align		4
        /*001c*/ 	.word	0xfffffffc


//--------------------- .text._Z6VecAddPfS_S_i    --------------------------
	.section	.text._Z6VecAddPfS_S_i,"ax",@progbits
	.align	128
        .global         _Z6VecAddPfS_S_i
        .type           _Z6VecAddPfS_S_i,@function
        .size           _Z6VecAddPfS_S_i,(.L_x_1 - _Z6VecAddPfS_S_i)
        .other          _Z6VecAddPfS_S_i,@"STO_CUDA_ENTRY STV_DEFAULT"
_Z6VecAddPfS_S_i:
.text._Z6VecAddPfS_S_i:
[----:B------:R-:W-:Y:S01]  /*0000*/  LDC R1, c[0x0][0x37c] ;  /* 0x0000df00ff017b82 */ /* 0x000fe20000000800 */
[----:B------:R-:W0:Y:S07]  /*0010*/  S2R R9, SR_CTAID.X ;  /* 0x0000000000097919 */ /* 0x000e2e0000002500 */
[----:B------:R-:W1:Y:S01]  /*0020*/  LDC.64 R2, c[0x0][0x380] ;  /* 0x0000e000ff027b82 */ /* 0x000e620000000a00 */
[----:B------:R-:W0:Y:S01]  /*0030*/  LDCU UR6, c[0x0][0x360] ;  /* 0x00006c00ff0677ac */ /* 0x000e220008000800 */
[----:B------:R-:W0:Y:S01]  /*0040*/  S2R R0, SR_TID.X ;  /* 0x0000000000007919 */ /* 0x000e220000002100 */
[----:B------:R-:W2:Y:S05]  /*0050*/  LDCU.64 UR4, c[0x0][0x358] ;  /* 0x00006b00ff0477ac */ /* 0x000eaa0008000a00 */
[----:B------:R-:W3:Y:S08]  /*0060*/  LDC.64 R4, c[0x0][0x388] ;  /* 0x0000e200ff047b82 */ /* 0x000ef00000000a00 */
[----:B------:R-:W4:Y:S01]  /*0070*/  LDC.64 R6, c[0x0][0x390] ;  /* 0x0000e400ff067b82 */ /* 0x000f220000000a00 */
[----:B0-----:R-:W-:-:S04]  /*0080*/  IMAD R9, R9, UR6, R0 ;  /* 0x0000000609097c24 */ /* 0x001fc8000f8e0200 */
[----:B-1----:R-:W-:-:S04]  /*0090*/  IMAD.WIDE R2, R9, 0x4, R2 ;  /* 0x0000000409027825 */ /* 0x002fc800078e0202 */
[C---:B---3--:R-:W-:Y:S02]  /*00a0*/  IMAD.WIDE R4, R9.reuse, 0x4, R4 ;  /* 0x0000000409047825 */ /* 0x048fe400078e0204 */
[----:B--2---:R-:W2:Y:S04]  /*00b0*/  LDG.E R2, desc[UR4][R2.64] ;  /* 0x0000000402027981 */ /* 0x004ea8000c1e1900 */
[----:B------:R-:W2:Y:S01]  /*00c0*/  LDG.E R5, desc[UR4][R4.64] ;  /* 0x0000000404057981 */ /* 0x000ea2000c1e1900 */
[----:B----4-:R-:W-:-:S04]  /*00d0*/  IMAD.WIDE R6, R9, 0x4, R6 ;  /* 0x0000000409067825 */ /* 0x010fc800078e0206 */
[----:B--2---:R-:W-:-:S05]  /*00e0*/  FADD R9, R2, R5 ;  /* 0x0000000502097221 */ /* 0x004fca0000000000 */
[----:B------:R-:W-:Y:S01]  /*00f0*/  STG.E desc[UR4][R6.64], R9 ;  /* 0x0000000906007986 */ /* 0x000fe2000c101904 */
[----:B------:R-:W-:Y:S05]  /*0100*/  EXIT ;  /* 0x000000000000794d */ /* 0x000fea0003800000 */
.L_x_0:
[----:B------:R-:W-:-:S00]  /*0110*/  BRA `(.L_x_0) ;  /* 0xfffffffc00fc7947 */ /* 0x000fc0000383ffff */
[----:B------:R-:W-:-:S00]  /*0120*/  NOP ;  /* 0x0000000000007918 */ /* 0x000fc00000000000 */
        /* <DEDUP_REMOVED lines=13> */
.L_x_1:


//--------------------- .nv.shared.reserved.0     --------------------------
	.section	.nv.shared.reserved.0,"aw",@nobits
	.weak		__nv_reservedSMEM_offset_0_alias
	.size		__nv_reservedSMEM_offset_0_alias, 0, 64
	.other		__nv_reservedSMEM_offset_0_alias,@"STO_CUDA_RESERVED_SHARED STV_DEFAULT"
__nv_reservedSMEM_offset_0_alias:
	.zero		0
	.zero		64


//--------------------- .nv.constant0._Z6VecAddPfS_S_i --------------------------
	.section	.nv.constant0._Z6VecAddPfS_S_i,"a",@progbits
	.sectionflags	@""
	.align	4
.nv.constant0._Z6VecAddPfS_S_i:
	.zero		924


//--------------------- SYMBOLS --------------------------

	.type		.nv.reservedSmem.offset0,@object
	.size		.nv.reservedSmem.offset0,0x4
